	.headerflags	@"EF_CUDA_TEXMODE_UNIFIED EF_CUDA_64BIT_ADDRESS EF_CUDA_ACCELERATORS EF_CUDA_SM90 EF_CUDA_VIRTUAL_SM(EF_CUDA_SM90)"
	.elftype	@"ET_EXEC"


//--------------------- .nv.info                  --------------------------
	.section	.nv.info,"",@"SHT_CUDA_INFO"
	.align	4


	//----- nvinfo : EIATTR_REGCOUNT
	.align		4
        /*0000*/ 	.byte	0x04, 0x2f
        /*0002*/ 	.short	(.L_3 - .L_2)
	.align		4
.L_2:
        /*0004*/ 	.word	index@(triton_poi_fused__native_batch_norm_legit_no_training_relu_17)
        /*0008*/ 	.word	0x00000012


	//----- nvinfo : EIATTR_MIN_STACK_SIZE
	.align		4
.L_3:
        /*000c*/ 	.byte	0x04, 0x12
        /*000e*/ 	.short	(.L_5 - .L_4)
	.align		4
.L_4:
        /*0010*/ 	.word	index@(triton_poi_fused__native_batch_norm_legit_no_training_relu_17)
        /*0014*/ 	.word	0x00000000


	//----- nvinfo : EIATTR_FRAME_SIZE
	.align		4
.L_5:
        /*0018*/ 	.byte	0x04, 0x11
        /*001a*/ 	.short	(.L_7 - .L_6)
	.align		4
.L_6:
        /*001c*/ 	.word	index@(triton_poi_fused__native_batch_norm_legit_no_training_relu_17)
        /*0020*/ 	.word	0x00000000


	//----- nvinfo : EIATTR_MIN_STACK_SIZE
	.align		4
.L_7:
        /*0024*/ 	.byte	0x04, 0x12
        /*0026*/ 	.short	(.L_9 - .L_8)
	.align		4
.L_8:
        /*0028*/ 	.word	index@(triton_poi_fused__native_batch_norm_legit_no_training_relu_17)
        /*002c*/ 	.word	0x00000000
.L_9:


//--------------------- .nv.info.triton_poi_fused__native_batch_norm_legit_no_training_relu_17 --------------------------
	.section	.nv.info.triton_poi_fused__native_batch_norm_legit_no_training_relu_17,"",@"SHT_CUDA_INFO"
	.sectionflags	@""
	.align	4


	//----- nvinfo : EIATTR_CUDA_API_VERSION
	.align		4
        /*0000*/ 	.byte	0x04, 0x37
        /*0002*/ 	.short	(.L_11 - .L_10)
.L_10:
        /*0004*/ 	.word	0x0000007c


	//----- nvinfo : EIATTR_KPARAM_INFO
	.align		4
.L_11:
        /*0008*/ 	.byte	0x04, 0x17
        /*000a*/ 	.short	(.L_13 - .L_12)
.L_12:
        /*000c*/ 	.word	0x00000000
        /*0010*/ 	.short	0x0006
        /*0012*/ 	.short	0x0030
        /*0014*/ 	.byte	0x00, 0xf0, 0x11, 0x00


	//----- nvinfo : EIATTR_KPARAM_INFO
	.align		4
.L_13:
        /*0018*/ 	.byte	0x04, 0x17
        /*001a*/ 	.short	(.L_15 - .L_14)
.L_14:
        /*001c*/ 	.word	0x00000000
        /*0020*/ 	.short	0x0005
        /*0022*/ 	.short	0x0028
        /*0024*/ 	.byte	0x00, 0xf4, 0x21, 0x00


	//----- nvinfo : EIATTR_KPARAM_INFO
	.align		4
.L_15:
        /*0028*/ 	.byte	0x04, 0x17
        /*002a*/ 	.short	(.L_17 - .L_16)
.L_16:
        /*002c*/ 	.word	0x00000000
        /*0030*/ 	.short	0x0004
        /*0032*/ 	.short	0x0020
        /*0034*/ 	.byte	0x00, 0xf4, 0x21, 0x00


	//----- nvinfo : EIATTR_KPARAM_INFO
	.align		4
.L_17:
        /*0038*/ 	.byte	0x04, 0x17
        /*003a*/ 	.short	(.L_19 - .L_18)
.L_18:
        /*003c*/ 	.word	0x00000000
        /*0040*/ 	.short	0x0003
        /*0042*/ 	.short	0x0018
        /*0044*/ 	.byte	0x00, 0xf4, 0x21, 0x00


	//----- nvinfo : EIATTR_KPARAM_INFO
	.align		4
.L_19:
        /*0048*/ 	.byte	0x04, 0x17
        /*004a*/ 	.short	(.L_21 - .L_20)
.L_20:
        /*004c*/ 	.word	0x00000000
        /*0050*/ 	.short	0x0002
        /*0052*/ 	.short	0x0010
        /*0054*/ 	.byte	0x00, 0xf4, 0x21, 0x00


	//----- nvinfo : EIATTR_KPARAM_INFO
	.align		4
.L_21:
        /*0058*/ 	.byte	0x04, 0x17
        /*005a*/ 	.short	(.L_23 - .L_22)
.L_22:
        /*005c*/ 	.word	0x00000000
        /*0060*/ 	.short	0x0001
        /*0062*/ 	.short	0x0008
        /*0064*/ 	.byte	0x00, 0xf4, 0x21, 0x00


	//----- nvinfo : EIATTR_KPARAM_INFO
	.align		4
.L_23:
        /*0068*/ 	.byte	0x04, 0x17
        /*006a*/ 	.short	(.L_25 - .L_24)
.L_24:
        /*006c*/ 	.word	0x00000000
        /*0070*/ 	.short	0x0000
        /*0072*/ 	.short	0x0000
        /*0074*/ 	.byte	0x00, 0xf4, 0x21, 0x00


	//----- nvinfo : EIATTR_SPARSE_MMA_MASK
	.align		4
.L_25:
        /*0078*/ 	.byte	0x03, 0x50
        /*007a*/ 	.short	0x0000


	//----- nvinfo : EIATTR_MAXREG_COUNT
	.align		4
        /*007c*/ 	.byte	0x03, 0x1b
        /*007e*/ 	.short	0x00ff


	//----- nvinfo : EIATTR_EXIT_INSTR_OFFSETS
	.align		4
        /*0080*/ 	.byte	0x04, 0x1c
        /*0082*/ 	.short	(.L_27 - .L_26)


	//   ....[0]....
.L_26:
        /*0084*/ 	.word	0x000003d0


	//----- nvinfo : EIATTR_REQNTID
	.align		4
.L_27:
        /*0088*/ 	.byte	0x04, 0x10
        /*008a*/ 	.short	(.L_29 - .L_28)
.L_28:
        /*008c*/ 	.word	0x00000080
        /*0090*/ 	.word	0x00000001
        /*0094*/ 	.word	0x00000001


	//----- nvinfo : EIATTR_CBANK_PARAM_SIZE
	.align		4
.L_29:
        /*0098*/ 	.byte	0x03, 0x19
        /*009a*/ 	.short	0x0034


	//----- nvinfo : EIATTR_PARAM_CBANK
	.align		4
        /*009c*/ 	.byte	0x04, 0x0a
        /*009e*/ 	.short	(.L_31 - .L_30)
	.align		4
.L_30:
        /*00a0*/ 	.word	index@(.nv.constant0.triton_poi_fused__native_batch_norm_legit_no_training_relu_17)
        /*00a4*/ 	.short	0x0210
        /*00a6*/ 	.short	0x0034


	//----- nvinfo : EIATTR_SW_WAR
	.align		4
.L_31:
        /*00a8*/ 	.byte	0x04, 0x36
        /*00aa*/ 	.short	(.L_33 - .L_32)
.L_32:
        /*00ac*/ 	.word	0x00000008
.L_33:


//--------------------- .nv.callgraph             --------------------------
	.section	.nv.callgraph,"",@"SHT_CUDA_CALLGRAPH"
	.align	4
	.sectionentsize	8
	.align		4
        /*0000*/ 	.word	0x00000000
	.align		4
        /*0004*/ 	.word	0xffffffff
	.align		4
        /*0008*/ 	.word	0x00000000
	.align		4
        /*000c*/ 	.word	0xfffffffe
	.align		4
        /*0010*/ 	.word	0x00000000
	.align		4
        /*0014*/ 	.word	0xfffffffd
	.align		4
        /*0018*/ 	.word	0x00000000
	.align		4
        /*001c*/ 	.word	0xfffffffc


//--------------------- .nv.constant4             --------------------------
	.section	.nv.constant4,"a",@progbits
	.align	8
	.align		8
.nv.constant4:
        /*0000*/ 	.dword	_$_str
	.align		8
        /*0008*/ 	.dword	_$_str_$_2


//--------------------- .text.triton_poi_fused__native_batch_norm_legit_no_training_relu_17 --------------------------
	.section	.text.triton_poi_fused__native_batch_norm_legit_no_training_relu_17,"ax",@progbits
	.align	128
        .global         triton_poi_fused__native_batch_norm_legit_no_training_relu_17
        .type           triton_poi_fused__native_batch_norm_legit_no_training_relu_17,@function
        .size           triton_poi_fused__native_batch_norm_legit_no_training_relu_17,(.L_x_1 - triton_poi_fused__native_batch_norm_legit_no_training_relu_17)
        .other          triton_poi_fused__native_batch_norm_legit_no_training_relu_17,@"STO_CUDA_ENTRY STV_DEFAULT"
triton_poi_fused__native_batch_norm_legit_no_training_relu_17:
.text.triton_poi_fused__native_batch_norm_legit_no_training_relu_17:
[----:B------:R-:W-:Y:S01]  /*0000*/  LDC R1, c[0x0][0x28] ;  /* 0x00000a00ff017b82 */ /* 0x000fe20000000800 */
[----:B------:R-:W1:Y:S07]  /*0010*/  S2R R0, SR_TID.X ;  /* 0x0000000000007919 */ /* 0x000e6e0000002100 */
[----:B------:R-:W2:Y:S01]  /*0020*/  LDC.64 R2, c[0x0][0x220] ;  /* 0x00008800ff027b82 */ /* 0x000ea20000000a00 */
[----:B------:R-:W-:Y:S01]  /*0030*/  ULDC.64 UR4, c[0x0][0x208] ;  /* 0x0000820000047ab9 */ /* 0x000fe20000000a00 */
[----:B------:R-:W3:Y:S06]  /*0040*/  S2R R7, SR_CTAID.X ;  /* 0x0000000000077919 */ /* 0x000eec0000002500 */
[----:B------:R-:W4:Y:S08]  /*0050*/  LDC.64 R8, c[0x0][0x228] ;  /* 0x00008a00ff087b82 */ /* 0x000f300000000a00 */
[----:B------:R-:W5:Y:S01]  /*0060*/  LDC.64 R10, c[0x0][0x230] ;  /* 0x00008c00ff0a7b82 */ /* 0x000f620000000a00 */
[----:B-1----:R-:W-:-:S02]  /*0070*/  SHF.L.U32 R0, R0, 0x1, RZ ;  /* 0x0000000100007819 */ /* 0x002fc400000006ff */
[----:B---3--:R-:W-:Y:S02]  /*0080*/  SHF.R.S32.HI R5, RZ, 0x17, R7 ;  /* 0x00000017ff057819 */ /* 0x008fe40000011407 */
[----:B------:R-:W-:Y:S02]  /*0090*/  LOP3.LUT R0, R0, 0xfe, RZ, 0xc0, !PT ;  /* 0x000000fe00007812 */ /* 0x000fe400078ec0ff */
[----:B------:R-:W-:Y:S02]  /*00a0*/  SGXT R5, R5, 0x1 ;  /* 0x000000010505781a */ /* 0x000fe40000000200 */
[----:B------:R-:W-:Y:S02]  /*00b0*/  LEA R0, R7, R0, 0x8 ;  /* 0x0000000007007211 */ /* 0x000fe400078e40ff */
[----:B------:R-:W1:Y:S02]  /*00c0*/  LDC.64 R6, c[0x0][0x218] ;  /* 0x00008600ff067b82 */ /* 0x000e640000000a00 */
[----:B------:R-:W-:-:S04]  /*00d0*/  LEA.HI R5, R5, R0, RZ, 0x9 ;  /* 0x0000000005057211 */ /* 0x000fc800078f48ff */
[----:B------:R-:W-:-:S04]  /*00e0*/  LOP3.LUT R5, R5, 0xfffffe00, RZ, 0xc0, !PT ;  /* 0xfffffe0005057812 */ /* 0x000fc800078ec0ff */
[----:B------:R-:W-:Y:S02]  /*00f0*/  IADD3 R13, R0, -R5, RZ ;  /* 0x80000005000d7210 */ /* 0x000fe40007ffe0ff */
[----:B------:R-:W3:Y:S03]  /*0100*/  LDC.64 R4, c[0x0][0x210] ;  /* 0x00008400ff047b82 */ /* 0x000ee60000000a00 */
[----:B--2---:R-:W-:-:S06]  /*0110*/  IMAD.WIDE R2, R13, 0x4, R2 ;  /* 0x000000040d027825 */ /* 0x004fcc00078e0202 */
[----:B------:R-:W2:Y:S01]  /*0120*/  LDG.E.EL.64 R2, desc[UR4][R2.64] ;  /* 0x0000000402027981 */ /* 0x000ea2000c2e1b00 */
[----:B-1----:R-:W-:-:S04]  /*0130*/  IMAD.WIDE R6, R13, 0x4, R6 ;  /* 0x000000040d067825 */ /* 0x002fc800078e0206 */
[C---:B----4-:R-:W-:Y:S02]  /*0140*/  IMAD.WIDE R8, R13.reuse, 0x4, R8 ;  /* 0x000000040d087825 */ /* 0x050fe400078e0208 */
[----:B------:R-:W4:Y:S02]  /*0150*/  LDG.E.EL.64 R6, desc[UR4][R6.64] ;  /* 0x0000000406067981 */ /* 0x000f24000c2e1b00 */
[----:B-----5:R-:W-:Y:S02]  /*0160*/  IMAD.WIDE R10, R13, 0x4, R10 ;  /* 0x000000040d0a7825 */ /* 0x020fe400078e020a */
[----:B------:R-:W5:Y:S02]  /*0170*/  LDG.E.EL.64 R8, desc[UR4][R8.64] ;  /* 0x0000000408087981 */ /* 0x000f64000c2e1b00 */
[----:B---3--:R-:W-:Y:S02]  /*0180*/  IMAD.WIDE R4, R0, 0x4, R4 ;  /* 0x0000000400047825 */ /* 0x008fe400078e0204 */
[----:B------:R-:W5:Y:S04]  /*0190*/  LDG.E.EL.64 R10, desc[UR4][R10.64] ;  /* 0x000000040a0a7981 */ /* 0x000f68000c2e1b00 */
[----:B------:R-:W4:Y:S01]  /*01a0*/  LDG.E.64 R4, desc[UR4][R4.64] ;  /* 0x0000000404047981 */ /* 0x000f22000c1e1b00 */
[----:B------:R-:W-:Y:S01]  /*01b0*/  HFMA2.MMA R14, -RZ, RZ, 1.625, 0 ;  /* 0x3e800000ff0e7435 */ /* 0x000fe200000001ff */
[----:B--2---:R-:W-:Y:S01]  /*01c0*/  FADD R2, R2, 9.9999997473787516356e-06 ;  /* 0x3727c5ac02027421 */ /* 0x004fe20000000000 */
[----:B------:R-:W-:-:S03]  /*01d0*/  FADD R3, R3, 9.9999997473787516356e-06 ;  /* 0x3727c5ac03037421 */ /* 0x000fc60000000000 */
[----:B------:R-:W1:Y:S08]  /*01e0*/  MUFU.SQRT R12, R2 ;  /* 0x00000002000c7308 */ /* 0x000e700000002000 */
[----:B------:R2:W3:Y:S01]  /*01f0*/  MUFU.SQRT R13, R3 ;  /* 0x00000003000d7308 */ /* 0x0004e20000002000 */
[C---:B-1----:R-:W-:Y:S02]  /*0200*/  FSETP.GT.AND P0, PT, R12.reuse, 8.50705917302346158658e+37, PT ;  /* 0x7e8000000c00780b */ /* 0x042fe40003f04000 */
[----:B------:R-:W-:Y:S01]  /*0210*/  FSETP.GEU.AND P2, PT, R12, 1.175494350822287508e-38, PT ;  /* 0x008000000c00780b */ /* 0x000fe20003f4e000 */
[----:B--2---:R-:W1:Y:S01]  /*0220*/  LDC.64 R2, c[0x0][0x238] ;  /* 0x00008e00ff027b82 */ /* 0x004e620000000a00 */
[----:B---3--:R-:W-:-:S02]  /*0230*/  FSETP.GT.AND P1, PT, R13, 8.50705917302346158658e+37, PT ;  /* 0x7e8000000d00780b */ /* 0x008fc40003f24000 */
[----:B------:R-:W-:-:S07]  /*0240*/  FSETP.GEU.AND P3, PT, R13, 1.175494350822287508e-38, PT ;  /* 0x008000000d00780b */ /* 0x000fce0003f6e000 */
[----:B------:R-:W-:-:S04]  /*0250*/  @P0 FMUL R12, R12, 0.25 ;  /* 0x3e8000000c0c0820 */ /* 0x000fc80000400000 */
[----:B------:R-:W-:Y:S01]  /*0260*/  @!P2 FMUL R12, R12, 16777216 ;  /* 0x4b8000000c0ca820 */ /* 0x000fe20000400000 */
[----:B------:R-:W-:-:S04]  /*0270*/  @P1 FMUL R13, R13, 0.25 ;  /* 0x3e8000000d0d1820 */ /* 0x000fc80000400000 */
[----:B------:R-:W-:Y:S01]  /*0280*/  @!P3 FMUL R13, R13, 16777216 ;  /* 0x4b8000000d0db820 */ /* 0x000fe20000400000 */
[----:B------:R-:W2:Y:S01]  /*0290*/  MUFU.RCP R12, R12 ;  /* 0x0000000c000c7308 */ /* 0x000ea20000001000 */
[----:B------:R-:W-:-:S07]  /*02a0*/  FSEL R15, R14, 1, P0 ;  /* 0x3f8000000e0f7808 */ /* 0x000fce0000000000 */
[----:B------:R-:W3:Y:S01]  /*02b0*/  MUFU.RCP R13, R13 ;  /* 0x0000000d000d7308 */ /* 0x000ee20000001000 */
[----:B------:R-:W-:Y:S01]  /*02c0*/  FSEL R14, R14, 1, P1 ;  /* 0x3f8000000e0e7808 */ /* 0x000fe20000800000 */
[----:B------:R-:W-:-:S04]  /*02d0*/  @!P2 FMUL R15, R15, 16777216 ;  /* 0x4b8000000f0fa820 */ /* 0x000fc80000400000 */
[----:B------:R-:W-:Y:S01]  /*02e0*/  @!P3 FMUL R14, R14, 16777216 ;  /* 0x4b8000000e0eb820 */ /* 0x000fe20000400000 */
[----:B----4-:R-:W-:Y:S01]  /*02f0*/  FADD R5, R5, -R7 ;  /* 0x8000000705057221 */ /* 0x010fe20000000000 */
[----:B------:R-:W-:Y:S01]  /*0300*/  FADD R4, R4, -R6 ;  /* 0x8000000604047221 */ /* 0x000fe20000000000 */
[----:B--2---:R-:W-:Y:S01]  /*0310*/  FMUL R15, R12, R15 ;  /* 0x0000000f0c0f7220 */ /* 0x004fe20000400000 */
[----:B---3--:R-:W-:-:S03]  /*0320*/  FMUL R14, R13, R14 ;  /* 0x0000000e0d0e7220 */ /* 0x008fc60000400000 */
[----:B------:R-:W-:Y:S01]  /*0330*/  FMUL R15, R4, R15 ;  /* 0x0000000f040f7220 */ /* 0x000fe20000400000 */
[----:B------:R-:W-:-:S03]  /*0340*/  FMUL R14, R5, R14 ;  /* 0x0000000e050e7220 */ /* 0x000fc60000400000 */
[----:B-----5:R-:W-:Y:S01]  /*0350*/  FFMA R8, R8, R15, R10 ;  /* 0x0000000f08087223 */ /* 0x020fe2000000000a */
[----:B------:R-:W-:-:S04]  /*0360*/  FFMA R9, R9, R14, R11 ;  /* 0x0000000e09097223 */ /* 0x000fc8000000000b */
[----:B------:R-:W-:Y:S02]  /*0370*/  FSETP.GEU.AND P0, PT, R8, RZ, PT ;  /* 0x000000ff0800720b */ /* 0x000fe40003f0e000 */
[C---:B------:R-:W-:Y:S01]  /*0380*/  FSETP.GEU.AND P1, PT, R9.reuse, RZ, PT ;  /* 0x000000ff0900720b */ /* 0x040fe20003f2e000 */
[----:B-1----:R-:W-:Y:S01]  /*0390*/  IMAD.WIDE R2, R0, 0x4, R2 ;  /* 0x0000000400027825 */ /* 0x002fe200078e0202 */
[----:B------:R-:W-:Y:S02]  /*03a0*/  FSEL R8, R8, RZ, P0 ;  /* 0x000000ff08087208 */ /* 0x000fe40000000000 */
[----:B------:R-:W-:-:S05]  /*03b0*/  FSEL R9, R9, RZ, P1 ;  /* 0x000000ff09097208 */ /* 0x000fca0000800000 */
[----:B------:R-:W-:Y:S01]  /*03c0*/  STG.E.64 desc[UR4][R2.64], R8 ;  /* 0x0000000802007986 */ /* 0x000fe2000c101b04 */
[----:B------:R-:W-:Y:S05]  /*03d0*/  EXIT ;  /* 0x000000000000794d */ /* 0x000fea0003800000 */
.L_x_0:
[----:B------:R-:W-:-:S00]  /*03e0*/  BRA `(.L_x_0) ;  /* 0xfffffffc00fc7947 */ /* 0x000fc0000383ffff */
[----:B------:R-:W-:-:S00]  /*03f0*/  NOP ;  /* 0x0000000000007918 */ /* 0x000fc00000000000 */
        /* <DEDUP_REMOVED lines=8> */
.L_x_1:


//--------------------- .nv.global.init           --------------------------
	.section	.nv.global.init,"aw",@progbits
.nv.global.init:
	.type		_$_str,@object
	.size		_$_str,(_$_str_$_2 - _$_str)
_$_str:
        /*0000*/ 	.byte	0x5f, 0x5f, 0x43, 0x55, 0x44, 0x41, 0x5f, 0x46, 0x54, 0x5a, 0x00
	.type		_$_str_$_2,@object
	.size		_$_str_$_2,(.L_1 - _$_str_$_2)
_$_str_$_2:
        /*000b*/ 	.byte	0x5f, 0x5f, 0x43, 0x55, 0x44, 0x41, 0x5f, 0x50, 0x52, 0x45, 0x43, 0x5f, 0x53, 0x51, 0x52, 0x54
        /*001b*/ 	.byte	0x00
.L_1:


//--------------------- .nv.constant0.triton_poi_fused__native_batch_norm_legit_no_training_relu_17 --------------------------
	.section	.nv.constant0.triton_poi_fused__native_batch_norm_legit_no_training_relu_17,"a",@progbits
	.sectionflags	@""
	.align	4
.nv.constant0.triton_poi_fused__native_batch_norm_legit_no_training_relu_17:
	.zero		580
